//
// Generated by NVIDIA NVVM Compiler
//
// Compiler Build ID: CL-36424714
// Cuda compilation tools, release 13.0, V13.0.88
// Based on NVVM 20.0.0
//

.version 9.0
.target sm_100
.address_size 64

	// .globl	_Z10beamKernelPiPKiS1_i

.visible .entry _Z10beamKernelPiPKiS1_i(
	.param .u64 .ptr .align 1 _Z10beamKernelPiPKiS1_i_param_0,
	.param .u64 .ptr .align 1 _Z10beamKernelPiPKiS1_i_param_1,
	.param .u64 .ptr .align 1 _Z10beamKernelPiPKiS1_i_param_2,
	.param .u32 _Z10beamKernelPiPKiS1_i_param_3
)
{
	.reg .pred 	%p<2>;
	.reg .b32 	%r<9>;
	.reg .b64 	%rd<11>;

	ld.param.u64 	%rd1, [_Z10beamKernelPiPKiS1_i_param_0];
	ld.param.u64 	%rd2, [_Z10beamKernelPiPKiS1_i_param_1];
	ld.param.u64 	%rd3, [_Z10beamKernelPiPKiS1_i_param_2];
	ld.param.u32 	%r2, [_Z10beamKernelPiPKiS1_i_param_3];
	mov.u32 	%r3, %ctaid.x;
	mov.u32 	%r4, %ntid.x;
	mov.u32 	%r5, %tid.x;
	mad.lo.s32 	%r1, %r3, %r4, %r5;
	setp.ge.s32 	%p1, %r1, %r2;
	@%p1 bra 	$L__BB0_2;
	cvta.to.global.u64 	%rd4, %rd2;
	cvta.to.global.u64 	%rd5, %rd3;
	cvta.to.global.u64 	%rd6, %rd1;
	mul.wide.s32 	%rd7, %r1, 4;
	add.s64 	%rd8, %rd4, %rd7;
	ld.global.u32 	%r6, [%rd8];
	add.s64 	%rd9, %rd5, %rd7;
	ld.global.u32 	%r7, [%rd9];
	mul.lo.s32 	%r8, %r7, %r6;
	add.s64 	%rd10, %rd6, %rd7;
	st.global.u32 	[%rd10], %r8;
$L__BB0_2:
	ret;

}


// ===== COMPILED SASS (sm_100) =====

	.target	sm_100

	.elftype	@"ET_EXEC"


//--------------------- .note.nv.tkinfo           --------------------------
	.section	.note.nv.tkinfo,"",@"SHT_NOTE"
	.sectionflags	@"SHF_NOTE_NV_TKINFO"
	.tkinfo
        /*0018*/ 	.word	0x00000002
        /*0030*/ 	.string	""
        /*0030*/ 	.string	"ptxas"
        /*0030*/ 	.string	"Cuda compilation tools, release 13.0, V13.0.88"
        /*0030*/ 	.string	"Build cuda_13.0.r13.0/compiler.36424714_0"
        /*0030*/ 	.string	"-arch sm_100 -m 64 "



//--------------------- .note.nv.cuinfo           --------------------------
	.section	.note.nv.cuinfo,"",@"SHT_NOTE"
	.sectionflags	@"SHF_NOTE_NV_CUINFO"
        /*0018*/ 	.short	0x0002
        /*001a*/ 	.short	0x0064
        /*001c*/ 	.short	0x0082
	.zero		2


//--------------------- .nv.info                  --------------------------
	.section	.nv.info,"",@"SHT_CUDA_INFO"
	.align	4


	//----- nvinfo : EIATTR_REGCOUNT
	.align		4
        /*0000*/ 	.byte	0x04, 0x2f
        /*0002*/ 	.short	(.L_1 - .L_0)
	.align		4
.L_0:
        /*0004*/ 	.word	index@(_Z10beamKernelPiPKiS1_i)
        /*0008*/ 	.word	0x0000000c


	//----- nvinfo : EIATTR_FRAME_SIZE
	.align		4
.L_1:
        /*000c*/ 	.byte	0x04, 0x11
        /*000e*/ 	.short	(.L_3 - .L_2)
	.align		4
.L_2:
        /*0010*/ 	.word	index@(_Z10beamKernelPiPKiS1_i)
        /*0014*/ 	.word	0x00000000


	//----- nvinfo : EIATTR_MIN_STACK_SIZE
	.align		4
.L_3:
        /*0018*/ 	.byte	0x04, 0x12
        /*001a*/ 	.short	(.L_5 - .L_4)
	.align		4
.L_4:
        /*001c*/ 	.word	index@(_Z10beamKernelPiPKiS1_i)
        /*0020*/ 	.word	0x00000000
.L_5:


//--------------------- .nv.compat                --------------------------
	.section	.nv.compat,"",@"SHT_CUDA_COMPAT_INFO"
	.align	4
        /*0000*/ 	.byte	0x02, 0x09, 0x00, 0x00, 0x02, 0x02, 0x01, 0x00, 0x02, 0x05, 0x05, 0x00, 0x03, 0x07, 0x01, 0x01
        /*0010*/ 	.byte	0x02, 0x03, 0x00, 0x00, 0x02, 0x06, 0x01, 0x00, 0x04, 0x0b, 0x08, 0x00, 0x09, 0x00, 0x00, 0x00
        /*0020*/ 	.byte	0x00, 0x00, 0x00, 0x00


//--------------------- .nv.info._Z10beamKernelPiPKiS1_i --------------------------
	.section	.nv.info._Z10beamKernelPiPKiS1_i,"",@"SHT_CUDA_INFO"
	.sectionflags	@""
	.align	4


	//----- nvinfo : EIATTR_CUDA_API_VERSION
	.align		4
        /*0000*/ 	.byte	0x04, 0x37
        /*0002*/ 	.short	(.L_7 - .L_6)
.L_6:
        /*0004*/ 	.word	0x00000082


	//----- nvinfo : EIATTR_KPARAM_INFO
	.align		4
.L_7:
        /*0008*/ 	.byte	0x04, 0x17
        /*000a*/ 	.short	(.L_9 - .L_8)
.L_8:
        /*000c*/ 	.word	0x00000000
        /*0010*/ 	.short	0x0003
        /*0012*/ 	.short	0x0018
        /*0014*/ 	.byte	0x00, 0xf0, 0x11, 0x00


	//----- nvinfo : EIATTR_KPARAM_INFO
	.align		4
.L_9:
        /*0018*/ 	.byte	0x04, 0x17
        /*001a*/ 	.short	(.L_11 - .L_10)
.L_10:
        /*001c*/ 	.word	0x00000000
        /*0020*/ 	.short	0x0002
        /*0022*/ 	.short	0x0010
        /*0024*/ 	.byte	0x00, 0xf5, 0x21, 0x00


	//----- nvinfo : EIATTR_KPARAM_INFO
	.align		4
.L_11:
        /*0028*/ 	.byte	0x04, 0x17
        /*002a*/ 	.short	(.L_13 - .L_12)
.L_12:
        /*002c*/ 	.word	0x00000000
        /*0030*/ 	.short	0x0001
        /*0032*/ 	.short	0x0008
        /*0034*/ 	.byte	0x00, 0xf5, 0x21, 0x00


	//----- nvinfo : EIATTR_KPARAM_INFO
	.align		4
.L_13:
        /*0038*/ 	.byte	0x04, 0x17
        /*003a*/ 	.short	(.L_15 - .L_14)
.L_14:
        /*003c*/ 	.word	0x00000000
        /*0040*/ 	.short	0x0000
        /*0042*/ 	.short	0x0000
        /*0044*/ 	.byte	0x00, 0xf5, 0x21, 0x00


	//----- nvinfo : EIATTR_SPARSE_MMA_MASK
	.align		4
.L_15:
        /*0048*/ 	.byte	0x03, 0x50
        /*004a*/ 	.short	0x0000


	//----- nvinfo : EIATTR_MAXREG_COUNT
	.align		4
        /*004c*/ 	.byte	0x03, 0x1b
        /*004e*/ 	.short	0x00ff


	//----- nvinfo : EIATTR_MERCURY_ISA_VERSION
	.align		4
        /*0050*/ 	.byte	0x03, 0x5f
        /*0052*/ 	.short	0x0101


	//----- nvinfo : EIATTR_VRC_CTA_INIT_COUNT
	.align		4
        /*0054*/ 	.byte	0x02, 0x4a
	.zero		1
	.zero		1


	//----- nvinfo : EIATTR_EXIT_INSTR_OFFSETS
	.align		4
        /*0058*/ 	.byte	0x04, 0x1c
        /*005a*/ 	.short	(.L_17 - .L_16)


	//   ....[0]....
.L_16:
        /*005c*/ 	.word	0x00000070


	//   ....[1]....
        /*0060*/ 	.word	0x00000130


	//----- nvinfo : EIATTR_CBANK_PARAM_SIZE
	.align		4
.L_17:
        /*0064*/ 	.byte	0x03, 0x19
        /*0066*/ 	.short	0x001c


	//----- nvinfo : EIATTR_PARAM_CBANK
	.align		4
        /*0068*/ 	.byte	0x04, 0x0a
        /*006a*/ 	.short	(.L_19 - .L_18)
	.align		4
.L_18:
        /*006c*/ 	.word	index@(.nv.constant0._Z10beamKernelPiPKiS1_i)
        /*0070*/ 	.short	0x0380
        /*0072*/ 	.short	0x001c


	//----- nvinfo : EIATTR_SW_WAR
	.align		4
.L_19:
        /*0074*/ 	.byte	0x04, 0x36
        /*0076*/ 	.short	(.L_21 - .L_20)
.L_20:
        /*0078*/ 	.word	0x00000008
.L_21:


//--------------------- .nv.callgraph             --------------------------
	.section	.nv.callgraph,"",@"SHT_CUDA_CALLGRAPH"
	.align	4
	.sectionentsize	8
	.align		4
        /*0000*/ 	.word	0x00000000
	.align		4
        /*0004*/ 	.word	0xffffffff
	.align		4
        /*0008*/ 	.word	0x00000000
	.align		4
        /*000c*/ 	.word	0xfffffffe
	.align		4
        /*0010*/ 	.word	0x00000000
	.align		4
        /*0014*/ 	.word	0xfffffffd
	.align		4
        /*0018*/ 	.word	0x00000000
	.align		4
        /*001c*/ 	.word	0xfffffffc


//--------------------- .text._Z10beamKernelPiPKiS1_i --------------------------
	.section	.text._Z10beamKernelPiPKiS1_i,"ax",@progbits
	.align	128
        .global         _Z10beamKernelPiPKiS1_i
        .type           _Z10beamKernelPiPKiS1_i,@function
        .size           _Z10beamKernelPiPKiS1_i,(.L_x_1 - _Z10beamKernelPiPKiS1_i)
        .other          _Z10beamKernelPiPKiS1_i,@"STO_CUDA_ENTRY STV_DEFAULT"
_Z10beamKernelPiPKiS1_i:
.text._Z10beamKernelPiPKiS1_i:
[----:B------:R-:W-:Y:S01]  /*0000*/  LDC R1, c[0x0][0x37c] ;  /* 0x0000df00ff017b82 */ /* 0x000fe20000000800 */
[----:B------:R-:W0:Y:S07]  /*0010*/  S2R R0, SR_TID.X ;  /* 0x0000000000007919 */ /* 0x000e2e0000002100 */
[----:B------:R-:W0:Y:S01]  /*0020*/  S2UR UR4, SR_CTAID.X ;  /* 0x00000000000479c3 */ /* 0x000e220000002500 */
[----:B------:R-:W1:Y:S07]  /*0030*/  LDCU UR5, c[0x0][0x398] ;  /* 0x00007300ff0577ac */ /* 0x000e6e0008000800 */
[----:B------:R-:W0:Y:S02]  /*0040*/  LDC R9, c[0x0][0x360] ;  /* 0x0000d800ff097b82 */ /* 0x000e240000000800 */
[----:B0-----:R-:W-:-:S05]  /*0050*/  IMAD R9, R9, UR4, R0 ;  /* 0x0000000409097c24 */ /* 0x001fca000f8e0200 */
[----:B-1----:R-:W-:-:S13]  /*0060*/  ISETP.GE.AND P0, PT, R9, UR5, PT ;  /* 0x0000000509007c0c */ /* 0x002fda000bf06270 */
[----:B------:R-:W-:Y:S05]  /*0070*/  @P0 EXIT ;  /* 0x000000000000094d */ /* 0x000fea0003800000 */
[----:B------:R-:W0:Y:S01]  /*0080*/  LDC.64 R2, c[0x0][0x388] ;  /* 0x0000e200ff027b82 */ /* 0x000e220000000a00 */
[----:B------:R-:W1:Y:S07]  /*0090*/  LDCU.64 UR4, c[0x0][0x358] ;  /* 0x00006b00ff0477ac */ /* 0x000e6e0008000a00 */
[----:B------:R-:W2:Y:S08]  /*00a0*/  LDC.64 R4, c[0x0][0x390] ;  /* 0x0000e400ff047b82 */ /* 0x000eb00000000a00 */
[----:B------:R-:W3:Y:S01]  /*00b0*/  LDC.64 R6, c[0x0][0x380] ;  /* 0x0000e000ff067b82 */ /* 0x000ee20000000a00 */
[----:B0-----:R-:W-:-:S06]  /*00c0*/  IMAD.WIDE R2, R9, 0x4, R2 ;  /* 0x0000000409027825 */ /* 0x001fcc00078e0202 */
[----:B-1----:R-:W4:Y:S01]  /*00d0*/  LDG.E R2, desc[UR4][R2.64] ;  /* 0x0000000402027981 */ /* 0x002f22000c1e1900 */
[----:B--2---:R-:W-:-:S06]  /*00e0*/  IMAD.WIDE R4, R9, 0x4, R4 ;  /* 0x0000000409047825 */ /* 0x004fcc00078e0204 */
[----:B------:R-:W4:Y:S01]  /*00f0*/  LDG.E R5, desc[UR4][R4.64] ;  /* 0x0000000404057981 */ /* 0x000f22000c1e1900 */
[----:B---3--:R-:W-:-:S04]  /*0100*/  IMAD.WIDE R6, R9, 0x4, R6 ;  /* 0x0000000409067825 */ /* 0x008fc800078e0206 */
[----:B----4-:R-:W-:-:S05]  /*0110*/  IMAD R9, R2, R5, RZ ;  /* 0x0000000502097224 */ /* 0x010fca00078e02ff */
[----:B------:R-:W-:Y:S01]  /*0120*/  STG.E desc[UR4][R6.64], R9 ;  /* 0x0000000906007986 */ /* 0x000fe2000c101904 */
[----:B------:R-:W-:Y:S05]  /*0130*/  EXIT ;  /* 0x000000000000794d */ /* 0x000fea0003800000 */
.L_x_0:
[----:B------:R-:W-:-:S00]  /*0140*/  BRA `(.L_x_0) ;  /* 0xfffffffc00fc7947 */ /* 0x000fc0000383ffff */
[----:B------:R-:W-:-:S00]  /*0150*/  NOP ;  /* 0x0000000000007918 */ /* 0x000fc00000000000 */
        /* <DEDUP_REMOVED lines=10> */
.L_x_1:


//--------------------- .nv.shared.reserved.0     --------------------------
	.section	.nv.shared.reserved.0,"aw",@nobits
	.weak		__nv_reservedSMEM_offset_0_alias
	.size		__nv_reservedSMEM_offset_0_alias, 0, 64
	.other		__nv_reservedSMEM_offset_0_alias,@"STO_CUDA_RESERVED_SHARED STV_DEFAULT"
__nv_reservedSMEM_offset_0_alias:
	.zero		0
	.zero		64


//--------------------- .nv.constant0._Z10beamKernelPiPKiS1_i --------------------------
	.section	.nv.constant0._Z10beamKernelPiPKiS1_i,"a",@progbits
	.sectionflags	@""
	.align	4
.nv.constant0._Z10beamKernelPiPKiS1_i:
	.zero		924


//--------------------- SYMBOLS --------------------------

	.type		.nv.reservedSmem.offset0,@object
	.size		.nv.reservedSmem.offset0,0x4
